//
// Generated by NVIDIA NVVM Compiler
//
// Compiler Build ID: CL-36424714
// Cuda compilation tools, release 13.0, V13.0.88
// Based on NVVM 20.0.0
//

.version 9.0
.target sm_100
.address_size 64

	// .globl	_Z13reduce_kernelIfLi4ELi4EEvPT_S1_m
// _ZZ13reduce_kernelIfLi4ELi4EEvPT_S1_mE6shared has been demoted

.visible .entry _Z13reduce_kernelIfLi4ELi4EEvPT_S1_m(
	.param .u64 .ptr .align 1 _Z13reduce_kernelIfLi4ELi4EEvPT_S1_m_param_0,
	.param .u64 .ptr .align 1 _Z13reduce_kernelIfLi4ELi4EEvPT_S1_m_param_1,
	.param .u64 _Z13reduce_kernelIfLi4ELi4EEvPT_S1_m_param_2
)
{
	.reg .pred 	%p<19>;
	.reg .b32 	%r<70>;
	.reg .b32 	%f<105>;
	.reg .b64 	%rd<17>;
	// demoted variable
	.shared .align 4 .b8 _ZZ13reduce_kernelIfLi4ELi4EEvPT_S1_mE6shared[128];
	ld.param.u64 	%rd7, [_Z13reduce_kernelIfLi4ELi4EEvPT_S1_m_param_0];
	ld.param.u64 	%rd8, [_Z13reduce_kernelIfLi4ELi4EEvPT_S1_m_param_1];
	ld.param.u64 	%rd9, [_Z13reduce_kernelIfLi4ELi4EEvPT_S1_m_param_2];
	mov.u32 	%r1, %ntid.x;
	shl.b32 	%r30, %r1, 4;
	mov.u32 	%r31, %ctaid.x;
	mul.lo.s32 	%r32, %r30, %r31;
	cvt.u64.u32 	%rd1, %r32;
	sub.s64 	%rd10, %rd9, %rd1;
	cvt.u64.u32 	%rd11, %r30;
	min.u64 	%rd2, %rd10, %rd11;
	mov.u32 	%r2, %tid.x;
	shl.b32 	%r61, %r2, 2;
	cvt.u64.u32 	%rd16, %r61;
	setp.le.u64 	%p1, %rd2, %rd16;
	mov.f32 	%f95, 0f00000000;
	@%p1 bra 	$L__BB0_3;
	shl.b32 	%r4, %r1, 2;
	cvta.to.global.u64 	%rd4, %rd7;
	mov.f32 	%f95, 0f00000000;
$L__BB0_2:
	add.s64 	%rd12, %rd16, %rd1;
	shl.b64 	%rd13, %rd12, 2;
	add.s64 	%rd14, %rd4, %rd13;
	ld.global.v4.f32 	{%f20, %f21, %f22, %f23}, [%rd14];
	add.f32 	%f24, %f95, %f20;
	add.f32 	%f25, %f24, %f21;
	add.f32 	%f26, %f25, %f22;
	add.f32 	%f95, %f26, %f23;
	add.s32 	%r61, %r61, %r4;
	cvt.s64.s32 	%rd16, %r61;
	setp.gt.u64 	%p2, %rd2, %rd16;
	@%p2 bra 	$L__BB0_2;
$L__BB0_3:
	mov.b32 	%r33, %f95;
	shfl.sync.down.b32	%r34|%p3, %r33, 16, 31, -1;
	mov.b32 	%f27, %r34;
	add.f32 	%f28, %f95, %f27;
	mov.b32 	%r35, %f28;
	shfl.sync.down.b32	%r36|%p4, %r35, 8, 31, -1;
	mov.b32 	%f29, %r36;
	add.f32 	%f30, %f28, %f29;
	mov.b32 	%r37, %f30;
	shfl.sync.down.b32	%r38|%p5, %r37, 4, 31, -1;
	mov.b32 	%f31, %r38;
	add.f32 	%f32, %f30, %f31;
	mov.b32 	%r39, %f32;
	shfl.sync.down.b32	%r40|%p6, %r39, 2, 31, -1;
	mov.b32 	%f33, %r40;
	add.f32 	%f34, %f32, %f33;
	mov.b32 	%r41, %f34;
	shfl.sync.down.b32	%r42|%p7, %r41, 1, 31, -1;
	mov.b32 	%f35, %r42;
	add.f32 	%f104, %f34, %f35;
	setp.gt.u32 	%p8, %r2, 31;
	@%p8 bra 	$L__BB0_5;
	shl.b32 	%r43, %r2, 2;
	mov.u32 	%r44, _ZZ13reduce_kernelIfLi4ELi4EEvPT_S1_mE6shared;
	add.s32 	%r45, %r44, %r43;
	st.shared.f32 	[%r45], %f104;
$L__BB0_5:
	bar.sync 	0;
	setp.ne.s32 	%p9, %r2, 0;
	@%p9 bra 	$L__BB0_21;
	setp.lt.u32 	%p10, %r1, 64;
	@%p10 bra 	$L__BB0_20;
	shr.u32 	%r47, %r1, 5;
	add.s32 	%r7, %r47, -1;
	add.s32 	%r48, %r47, -2;
	and.b32  	%r8, %r7, 15;
	setp.lt.u32 	%p11, %r48, 15;
	mov.b32 	%r66, 1;
	@%p11 bra 	$L__BB0_11;
	mov.u32 	%r51, _ZZ13reduce_kernelIfLi4ELi4EEvPT_S1_mE6shared;
	add.s32 	%r62, %r51, 32;
	and.b32  	%r52, %r7, -16;
	neg.s32 	%r64, %r52;
	mov.b32 	%r63, 0;
$L__BB0_9:
	.pragma "nounroll";
	ld.shared.f32 	%f37, [%r62+-28];
	add.f32 	%f38, %f104, %f37;
	ld.shared.f32 	%f39, [%r62+-24];
	add.f32 	%f40, %f38, %f39;
	ld.shared.f32 	%f41, [%r62+-20];
	add.f32 	%f42, %f40, %f41;
	ld.shared.f32 	%f43, [%r62+-16];
	add.f32 	%f44, %f42, %f43;
	ld.shared.f32 	%f45, [%r62+-12];
	add.f32 	%f46, %f44, %f45;
	ld.shared.f32 	%f47, [%r62+-8];
	add.f32 	%f48, %f46, %f47;
	ld.shared.f32 	%f49, [%r62+-4];
	add.f32 	%f50, %f48, %f49;
	ld.shared.f32 	%f51, [%r62];
	add.f32 	%f52, %f50, %f51;
	ld.shared.f32 	%f53, [%r62+4];
	add.f32 	%f54, %f52, %f53;
	ld.shared.f32 	%f55, [%r62+8];
	add.f32 	%f56, %f54, %f55;
	ld.shared.f32 	%f57, [%r62+12];
	add.f32 	%f58, %f56, %f57;
	ld.shared.f32 	%f59, [%r62+16];
	add.f32 	%f60, %f58, %f59;
	ld.shared.f32 	%f61, [%r62+20];
	add.f32 	%f62, %f60, %f61;
	ld.shared.f32 	%f63, [%r62+24];
	add.f32 	%f64, %f62, %f63;
	ld.shared.f32 	%f65, [%r62+28];
	add.f32 	%f66, %f64, %f65;
	ld.shared.f32 	%f67, [%r62+32];
	add.f32 	%f104, %f66, %f67;
	add.s32 	%r64, %r64, 16;
	add.s32 	%r63, %r63, 16;
	add.s32 	%r62, %r62, 64;
	setp.ne.s32 	%p12, %r64, 0;
	@%p12 bra 	$L__BB0_9;
	add.s32 	%r66, %r63, 1;
$L__BB0_11:
	setp.eq.s32 	%p13, %r8, 0;
	@%p13 bra 	$L__BB0_20;
	and.b32  	%r18, %r7, 7;
	setp.lt.u32 	%p14, %r8, 8;
	@%p14 bra 	$L__BB0_14;
	shl.b32 	%r53, %r66, 2;
	mov.u32 	%r54, _ZZ13reduce_kernelIfLi4ELi4EEvPT_S1_mE6shared;
	add.s32 	%r55, %r54, %r53;
	ld.shared.f32 	%f69, [%r55];
	add.f32 	%f70, %f104, %f69;
	ld.shared.f32 	%f71, [%r55+4];
	add.f32 	%f72, %f70, %f71;
	ld.shared.f32 	%f73, [%r55+8];
	add.f32 	%f74, %f72, %f73;
	ld.shared.f32 	%f75, [%r55+12];
	add.f32 	%f76, %f74, %f75;
	ld.shared.f32 	%f77, [%r55+16];
	add.f32 	%f78, %f76, %f77;
	ld.shared.f32 	%f79, [%r55+20];
	add.f32 	%f80, %f78, %f79;
	ld.shared.f32 	%f81, [%r55+24];
	add.f32 	%f82, %f80, %f81;
	ld.shared.f32 	%f83, [%r55+28];
	add.f32 	%f104, %f82, %f83;
	add.s32 	%r66, %r66, 8;
$L__BB0_14:
	setp.eq.s32 	%p15, %r18, 0;
	@%p15 bra 	$L__BB0_20;
	and.b32  	%r21, %r7, 3;
	setp.lt.u32 	%p16, %r18, 4;
	@%p16 bra 	$L__BB0_17;
	shl.b32 	%r56, %r66, 2;
	mov.u32 	%r57, _ZZ13reduce_kernelIfLi4ELi4EEvPT_S1_mE6shared;
	add.s32 	%r58, %r57, %r56;
	ld.shared.f32 	%f85, [%r58];
	add.f32 	%f86, %f104, %f85;
	ld.shared.f32 	%f87, [%r58+4];
	add.f32 	%f88, %f86, %f87;
	ld.shared.f32 	%f89, [%r58+8];
	add.f32 	%f90, %f88, %f89;
	ld.shared.f32 	%f91, [%r58+12];
	add.f32 	%f104, %f90, %f91;
	add.s32 	%r66, %r66, 4;
$L__BB0_17:
	setp.eq.s32 	%p17, %r21, 0;
	@%p17 bra 	$L__BB0_20;
	shl.b32 	%r59, %r66, 2;
	mov.u32 	%r60, _ZZ13reduce_kernelIfLi4ELi4EEvPT_S1_mE6shared;
	add.s32 	%r69, %r60, %r59;
	neg.s32 	%r68, %r21;
$L__BB0_19:
	.pragma "nounroll";
	ld.shared.f32 	%f92, [%r69];
	add.f32 	%f104, %f104, %f92;
	add.s32 	%r69, %r69, 4;
	add.s32 	%r68, %r68, 1;
	setp.ne.s32 	%p18, %r68, 0;
	@%p18 bra 	$L__BB0_19;
$L__BB0_20:
	cvta.to.global.u64 	%rd15, %rd8;
	atom.global.add.f32 	%f93, [%rd15], %f104;
$L__BB0_21:
	ret;

}


// ===== COMPILED SASS (sm_100) =====

	.target	sm_100

	.elftype	@"ET_EXEC"


//--------------------- .note.nv.tkinfo           --------------------------
	.section	.note.nv.tkinfo,"",@"SHT_NOTE"
	.sectionflags	@"SHF_NOTE_NV_TKINFO"
	.tkinfo
        /*0018*/ 	.word	0x00000002
        /*0030*/ 	.string	""
        /*0030*/ 	.string	"ptxas"
        /*0030*/ 	.string	"Cuda compilation tools, release 13.0, V13.0.88"
        /*0030*/ 	.string	"Build cuda_13.0.r13.0/compiler.36424714_0"
        /*0030*/ 	.string	"-arch sm_100 -m 64 "



//--------------------- .note.nv.cuinfo           --------------------------
	.section	.note.nv.cuinfo,"",@"SHT_NOTE"
	.sectionflags	@"SHF_NOTE_NV_CUINFO"
        /*0018*/ 	.short	0x0002
        /*001a*/ 	.short	0x0064
        /*001c*/ 	.short	0x0082
	.zero		2


//--------------------- .nv.info                  --------------------------
	.section	.nv.info,"",@"SHT_CUDA_INFO"
	.align	4


	//----- nvinfo : EIATTR_REGCOUNT
	.align		4
        /*0000*/ 	.byte	0x04, 0x2f
        /*0002*/ 	.short	(.L_1 - .L_0)
	.align		4
.L_0:
        /*0004*/ 	.word	index@(_Z13reduce_kernelIfLi4ELi4EEvPT_S1_m)
        /*0008*/ 	.word	0x00000016


	//----- nvinfo : EIATTR_FRAME_SIZE
	.align		4
.L_1:
        /*000c*/ 	.byte	0x04, 0x11
        /*000e*/ 	.short	(.L_3 - .L_2)
	.align		4
.L_2:
        /*0010*/ 	.word	index@(_Z13reduce_kernelIfLi4ELi4EEvPT_S1_m)
        /*0014*/ 	.word	0x00000000


	//----- nvinfo : EIATTR_MIN_STACK_SIZE
	.align		4
.L_3:
        /*0018*/ 	.byte	0x04, 0x12
        /*001a*/ 	.short	(.L_5 - .L_4)
	.align		4
.L_4:
        /*001c*/ 	.word	index@(_Z13reduce_kernelIfLi4ELi4EEvPT_S1_m)
        /*0020*/ 	.word	0x00000000
.L_5:


//--------------------- .nv.compat                --------------------------
	.section	.nv.compat,"",@"SHT_CUDA_COMPAT_INFO"
	.align	4
        /*0000*/ 	.byte	0x02, 0x09, 0x00, 0x00, 0x02, 0x02, 0x01, 0x00, 0x02, 0x05, 0x05, 0x00, 0x03, 0x07, 0x01, 0x01
        /*0010*/ 	.byte	0x02, 0x03, 0x00, 0x00, 0x02, 0x06, 0x01, 0x00, 0x04, 0x0b, 0x08, 0x00, 0x09, 0x00, 0x00, 0x00
        /*0020*/ 	.byte	0x00, 0x00, 0x00, 0x00


//--------------------- .nv.info._Z13reduce_kernelIfLi4ELi4EEvPT_S1_m --------------------------
	.section	.nv.info._Z13reduce_kernelIfLi4ELi4EEvPT_S1_m,"",@"SHT_CUDA_INFO"
	.sectionflags	@""
	.align	4


	//----- nvinfo : EIATTR_CUDA_API_VERSION
	.align		4
        /*0000*/ 	.byte	0x04, 0x37
        /*0002*/ 	.short	(.L_7 - .L_6)
.L_6:
        /*0004*/ 	.word	0x00000082


	//----- nvinfo : EIATTR_KPARAM_INFO
	.align		4
.L_7:
        /*0008*/ 	.byte	0x04, 0x17
        /*000a*/ 	.short	(.L_9 - .L_8)
.L_8:
        /*000c*/ 	.word	0x00000000
        /*0010*/ 	.short	0x0002
        /*0012*/ 	.short	0x0010
        /*0014*/ 	.byte	0x00, 0xf0, 0x21, 0x00


	//----- nvinfo : EIATTR_KPARAM_INFO
	.align		4
.L_9:
        /*0018*/ 	.byte	0x04, 0x17
        /*001a*/ 	.short	(.L_11 - .L_10)
.L_10:
        /*001c*/ 	.word	0x00000000
        /*0020*/ 	.short	0x0001
        /*0022*/ 	.short	0x0008
        /*0024*/ 	.byte	0x00, 0xf5, 0x21, 0x00


	//----- nvinfo : EIATTR_KPARAM_INFO
	.align		4
.L_11:
        /*0028*/ 	.byte	0x04, 0x17
        /*002a*/ 	.short	(.L_13 - .L_12)
.L_12:
        /*002c*/ 	.word	0x00000000
        /*0030*/ 	.short	0x0000
        /*0032*/ 	.short	0x0000
        /*0034*/ 	.byte	0x00, 0xf5, 0x21, 0x00


	//----- nvinfo : EIATTR_SPARSE_MMA_MASK
	.align		4
.L_13:
        /*0038*/ 	.byte	0x03, 0x50
        /*003a*/ 	.short	0x0000


	//----- nvinfo : EIATTR_MAXREG_COUNT
	.align		4
        /*003c*/ 	.byte	0x03, 0x1b
        /*003e*/ 	.short	0x00ff


	//----- nvinfo : EIATTR_NUM_BARRIERS
	.align		4
        /*0040*/ 	.byte	0x02, 0x4c
        /*0042*/ 	.byte	0x01
	.zero		1


	//----- nvinfo : EIATTR_MERCURY_ISA_VERSION
	.align		4
        /*0044*/ 	.byte	0x03, 0x5f
        /*0046*/ 	.short	0x0101


	//----- nvinfo : EIATTR_UNUSED_LOAD_BYTE_OFFSET
	.align		4
        /*0048*/ 	.byte	0x04, 0x44
        /*004a*/ 	.short	(.L_15 - .L_14)


	//   ....[0]....
.L_14:
        /*004c*/ 	.word	0x000004b0
        /*0050*/ 	.word	0x0000fff0


	//----- nvinfo : EIATTR_COOP_GROUP_MASK_REGIDS
	.align		4
.L_15:
        /*0054*/ 	.byte	0x04, 0x29
        /*0056*/ 	.short	(.L_17 - .L_16)


	//   ....[0]....
.L_16:
        /*0058*/ 	.word	0xffffffff


	//   ....[1]....
        /*005c*/ 	.word	0xffffffff


	//   ....[2]....
        /*0060*/ 	.word	0xffffffff


	//   ....[3]....
        /*0064*/ 	.word	0xffffffff


	//   ....[4]....
        /*0068*/ 	.word	0xffffffff


	//----- nvinfo : EIATTR_COOP_GROUP_INSTR_OFFSETS
	.align		4
.L_17:
        /*006c*/ 	.byte	0x04, 0x28
        /*006e*/ 	.short	(.L_19 - .L_18)


	//   ....[0]....
.L_18:
        /*0070*/ 	.word	0x00000290


	//   ....[1]....
        /*0074*/ 	.word	0x000002f0


	//   ....[2]....
        /*0078*/ 	.word	0x00000330


	//   ....[3]....
        /*007c*/ 	.word	0x00000350


	//   ....[4]....
        /*0080*/ 	.word	0x00000370


	//----- nvinfo : EIATTR_VRC_CTA_INIT_COUNT
	.align		4
.L_19:
        /*0084*/ 	.byte	0x02, 0x4a
	.zero		1
	.zero		1


	//----- nvinfo : EIATTR_EXIT_INSTR_OFFSETS
	.align		4
        /*0088*/ 	.byte	0x04, 0x1c
        /*008a*/ 	.short	(.L_21 - .L_20)


	//   ....[0]....
.L_20:
        /*008c*/ 	.word	0x000003b0


	//   ....[1]....
        /*0090*/ 	.word	0x00000a10


	//----- nvinfo : EIATTR_CRS_STACK_SIZE
	.align		4
.L_21:
        /*0094*/ 	.byte	0x04, 0x1e
        /*0096*/ 	.short	(.L_23 - .L_22)
.L_22:
        /*0098*/ 	.word	0x00000000


	//----- nvinfo : EIATTR_CBANK_PARAM_SIZE
	.align		4
.L_23:
        /*009c*/ 	.byte	0x03, 0x19
        /*009e*/ 	.short	0x0018


	//----- nvinfo : EIATTR_PARAM_CBANK
	.align		4
        /*00a0*/ 	.byte	0x04, 0x0a
        /*00a2*/ 	.short	(.L_25 - .L_24)
	.align		4
.L_24:
        /*00a4*/ 	.word	index@(.nv.constant0._Z13reduce_kernelIfLi4ELi4EEvPT_S1_m)
        /*00a8*/ 	.short	0x0380
        /*00aa*/ 	.short	0x0018


	//----- nvinfo : EIATTR_SW_WAR
	.align		4
.L_25:
        /*00ac*/ 	.byte	0x04, 0x36
        /*00ae*/ 	.short	(.L_27 - .L_26)
.L_26:
        /*00b0*/ 	.word	0x00000008
.L_27:


//--------------------- .nv.callgraph             --------------------------
	.section	.nv.callgraph,"",@"SHT_CUDA_CALLGRAPH"
	.align	4
	.sectionentsize	8
	.align		4
        /*0000*/ 	.word	0x00000000
	.align		4
        /*0004*/ 	.word	0xffffffff
	.align		4
        /*0008*/ 	.word	0x00000000
	.align		4
        /*000c*/ 	.word	0xfffffffe
	.align		4
        /*0010*/ 	.word	0x00000000
	.align		4
        /*0014*/ 	.word	0xfffffffd
	.align		4
        /*0018*/ 	.word	0x00000000
	.align		4
        /*001c*/ 	.word	0xfffffffc


//--------------------- .text._Z13reduce_kernelIfLi4ELi4EEvPT_S1_m --------------------------
	.section	.text._Z13reduce_kernelIfLi4ELi4EEvPT_S1_m,"ax",@progbits
	.align	128
        .global         _Z13reduce_kernelIfLi4ELi4EEvPT_S1_m
        .type           _Z13reduce_kernelIfLi4ELi4EEvPT_S1_m,@function
        .size           _Z13reduce_kernelIfLi4ELi4EEvPT_S1_m,(.L_x_10 - _Z13reduce_kernelIfLi4ELi4EEvPT_S1_m)
        .other          _Z13reduce_kernelIfLi4ELi4EEvPT_S1_m,@"STO_CUDA_ENTRY STV_DEFAULT"
_Z13reduce_kernelIfLi4ELi4EEvPT_S1_m:
.text._Z13reduce_kernelIfLi4ELi4EEvPT_S1_m:
[----:B------:R-:W-:Y:S08]  /*0000*/  LDC R1, c[0x0][0x37c] ;  /* 0x0000df00ff017b82 */ /* 0x000ff00000000800 */
[----:B------:R-:W0:Y:S01]  /*0010*/  LDC R0, c[0x0][0x360] ;  /* 0x0000d800ff007b82 */ /* 0x000e220000000800 */
[----:B------:R-:W1:Y:S01]  /*0020*/  S2R R2, SR_TID.X ;  /* 0x0000000000027919 */ /* 0x000e620000002100 */
[----:B------:R-:W2:Y:S01]  /*0030*/  LDCU.64 UR8, c[0x0][0x358] ;  /* 0x00006b00ff0877ac */ /* 0x000ea20008000a00 */
[----:B------:R-:W-:Y:S01]  /*0040*/  BSSY.RECONVERGENT B0, `(.L_x_0) ;  /* 0x0000024000007945 */ /* 0x000fe20003800200 */
[----:B------:R-:W-:-:S04]  /*0050*/  IMAD.MOV.U32 R11, RZ, RZ, RZ ;  /* 0x000000ffff0b7224 */ /* 0x000fc800078e00ff */
[----:B------:R-:W3:Y:S08]  /*0060*/  S2UR UR4, SR_CTAID.X ;  /* 0x00000000000479c3 */ /* 0x000ef00000002500 */
[----:B------:R-:W4:Y:S01]  /*0070*/  LDC.64 R6, c[0x0][0x390] ;  /* 0x0000e400ff067b82 */ /* 0x000f220000000a00 */
[----:B0-----:R-:W-:-:S05]  /*0080*/  SHF.L.U32 R3, R0, 0x4, RZ ;  /* 0x0000000400037819 */ /* 0x001fca00000006ff */
[----:B---3--:R-:W-:Y:S01]  /*0090*/  IMAD R9, R3, UR4, RZ ;  /* 0x0000000403097c24 */ /* 0x008fe2000f8e02ff */
[----:B-1----:R-:W-:Y:S01]  /*00a0*/  SHF.L.U32 R4, R2, 0x2, RZ ;  /* 0x0000000202047819 */ /* 0x002fe200000006ff */
[----:B------:R-:W0:Y:S03]  /*00b0*/  LDCU.64 UR4, c[0x0][0x380] ;  /* 0x00007000ff0477ac */ /* 0x000e260008000a00 */
[----:B----4-:R-:W-:-:S04]  /*00c0*/  IADD3 R6, P0, PT, -R9, R6, RZ ;  /* 0x0000000609067210 */ /* 0x010fc80007f1e1ff */
[----:B------:R-:W-:Y:S02]  /*00d0*/  IADD3.X R15, PT, PT, R7, -0x1, RZ, P0, !PT ;  /* 0xffffffff070f7810 */ /* 0x000fe400007fe4ff */
[----:B------:R-:W-:-:S04]  /*00e0*/  ISETP.LT.U32.AND P0, PT, R6, R3, PT ;  /* 0x000000030600720c */ /* 0x000fc80003f01070 */
[----:B------:R-:W-:-:S04]  /*00f0*/  ISETP.LT.U32.AND.EX P0, PT, R15, RZ, PT, P0 ;  /* 0x000000ff0f00720c */ /* 0x000fc80003f01100 */
[----:B------:R-:W-:Y:S02]  /*0100*/  SEL R13, R6, R3, P0 ;  /* 0x00000003060d7207 */ /* 0x000fe40000000000 */
[----:B------:R-:W-:Y:S02]  /*0110*/  SEL R15, R15, RZ, P0 ;  /* 0x000000ff0f0f7207 */ /* 0x000fe40000000000 */
[----:B------:R-:W-:-:S04]  /*0120*/  ISETP.GT.U32.AND P0, PT, R13, R4, PT ;  /* 0x000000040d00720c */ /* 0x000fc80003f04070 */
[----:B------:R-:W-:-:S13]  /*0130*/  ISETP.GT.U32.AND.EX P0, PT, R15, RZ, PT, P0 ;  /* 0x000000ff0f00720c */ /* 0x000fda0003f04100 */
[----:B0-2---:R-:W-:Y:S05]  /*0140*/  @!P0 BRA `(.L_x_1) ;  /* 0x00000000004c8947 */ /* 0x005fea0003800000 */
[----:B------:R-:W-:Y:S01]  /*0150*/  HFMA2 R11, -RZ, RZ, 0, 0 ;  /* 0x00000000ff0b7431 */ /* 0x000fe200000001ff */
[-C--:B------:R-:W-:Y:S01]  /*0160*/  MOV R3, R4.reuse ;  /* 0x0000000400037202 */ /* 0x080fe20000000f00 */
[----:B------:R-:W-:Y:S01]  /*0170*/  IMAD.MOV.U32 R12, RZ, RZ, RZ ;  /* 0x000000ffff0c7224 */ /* 0x000fe200078e00ff */
[----:B------:R-:W-:-:S07]  /*0180*/  MOV R10, R4 ;  /* 0x00000004000a7202 */ /* 0x000fce0000000f00 */
.L_x_2:
[----:B------:R-:W-:-:S04]  /*0190*/  IADD3 R5, P0, PT, R9, R10, RZ ;  /* 0x0000000a09057210 */ /* 0x000fc80007f1e0ff */
[----:B------:R-:W-:Y:S02]  /*01a0*/  IADD3.X R6, PT, PT, RZ, R12, RZ, P0, !PT ;  /* 0x0000000cff067210 */ /* 0x000fe400007fe4ff */
[----:B------:R-:W-:-:S04]  /*01b0*/  LEA R4, P0, R5, UR4, 0x2 ;  /* 0x0000000405047c11 */ /* 0x000fc8000f8010ff */
[----:B------:R-:W-:-:S06]  /*01c0*/  LEA.HI.X R5, R5, UR5, R6, 0x2, P0 ;  /* 0x0000000505057c11 */ /* 0x000fcc00080f1406 */
[----:B------:R-:W2:Y:S01]  /*01d0*/  LDG.E.128 R4, desc[UR8][R4.64] ;  /* 0x0000000804047981 */ /* 0x000ea2000c1e1d00 */
[----:B------:R-:W-:-:S05]  /*01e0*/  IMAD R10, R0, 0x4, R3 ;  /* 0x00000004000a7824 */ /* 0x000fca00078e0203 */
[----:B------:R-:W-:Y:S02]  /*01f0*/  ISETP.GT.U32.AND P0, PT, R13, R10, PT ;  /* 0x0000000a0d00720c */ /* 0x000fe40003f04070 */
[----:B------:R-:W-:-:S04]  /*0200*/  SHF.R.S32.HI R12, RZ, 0x1f, R10 ;  /* 0x0000001fff0c7819 */ /* 0x000fc8000001140a */
[----:B------:R-:W-:Y:S01]  /*0210*/  ISETP.GT.U32.AND.EX P0, PT, R15, R12, PT, P0 ;  /* 0x0000000c0f00720c */ /* 0x000fe20003f04100 */
[----:B--2---:R-:W-:-:S04]  /*0220*/  FADD R8, R4, R11 ;  /* 0x0000000b04087221 */ /* 0x004fc80000000000 */
[----:B------:R-:W-:-:S04]  /*0230*/  FADD R3, R5, R8 ;  /* 0x0000000805037221 */ /* 0x000fc80000000000 */
[----:B------:R-:W-:Y:S01]  /*0240*/  FADD R6, R6, R3 ;  /* 0x0000000306067221 */ /* 0x000fe20000000000 */
[----:B------:R-:W-:-:S03]  /*0250*/  MOV R3, R10 ;  /* 0x0000000a00037202 */ /* 0x000fc60000000f00 */
[----:B------:R-:W-:Y:S01]  /*0260*/  FADD R11, R7, R6 ;  /* 0x00000006070b7221 */ /* 0x000fe20000000000 */
[----:B------:R-:W-:Y:S06]  /*0270*/  @P0 BRA `(.L_x_2) ;  /* 0xfffffffc00c40947 */ /* 0x000fec000383ffff */
.L_x_1:
[----:B------:R-:W-:Y:S05]  /*0280*/  BSYNC.RECONVERGENT B0 ;  /* 0x0000000000007941 */ /* 0x000fea0003800200 */
.L_x_0:
[----:B------:R-:W0:Y:S01]  /*0290*/  SHFL.DOWN PT, R4, R11, 0x10, 0x1f ;  /* 0x0a001f000b047f89 */ /* 0x000e2200000e0000 */
[C---:B------:R-:W-:Y:S02]  /*02a0*/  ISETP.GT.U32.AND P0, PT, R2.reuse, 0x1f, PT ;  /* 0x0000001f0200780c */ /* 0x040fe40003f04070 */
[----:B------:R-:W-:-:S11]  /*02b0*/  ISETP.NE.AND P1, PT, R2, RZ, PT ;  /* 0x000000ff0200720c */ /* 0x000fd60003f25270 */
[----:B------:R-:W1:Y:S01]  /*02c0*/  @!P0 S2R R8, SR_CgaCtaId ;  /* 0x0000000000088919 */ /* 0x000e620000008800 */
[----:B------:R-:W-:Y:S01]  /*02d0*/  @!P0 MOV R7, 0x400 ;  /* 0x0000040000078802 */ /* 0x000fe20000000f00 */
[----:B0-----:R-:W-:-:S05]  /*02e0*/  FADD R4, R4, R11 ;  /* 0x0000000b04047221 */ /* 0x001fca0000000000 */
[----:B------:R-:W0:Y:S01]  /*02f0*/  SHFL.DOWN PT, R3, R4, 0x8, 0x1f ;  /* 0x09001f0004037f89 */ /* 0x000e2200000e0000 */
[----:B-1----:R-:W-:-:S04]  /*0300*/  @!P0 LEA R7, R8, R7, 0x18 ;  /* 0x0000000708078211 */ /* 0x002fc800078ec0ff */
[----:B------:R-:W-:Y:S01]  /*0310*/  @!P0 LEA R7, R2, R7, 0x2 ;  /* 0x0000000702078211 */ /* 0x000fe200078e10ff */
[----:B0-----:R-:W-:-:S05]  /*0320*/  FADD R3, R4, R3 ;  /* 0x0000000304037221 */ /* 0x001fca0000000000 */
[----:B------:R-:W0:Y:S02]  /*0330*/  SHFL.DOWN PT, R6, R3, 0x4, 0x1f ;  /* 0x08801f0003067f89 */ /* 0x000e2400000e0000 */
[----:B0-----:R-:W-:-:S05]  /*0340*/  FADD R6, R3, R6 ;  /* 0x0000000603067221 */ /* 0x001fca0000000000 */
[----:B------:R-:W0:Y:S02]  /*0350*/  SHFL.DOWN PT, R5, R6, 0x2, 0x1f ;  /* 0x08401f0006057f89 */ /* 0x000e2400000e0000 */
[----:B0-----:R-:W-:-:S05]  /*0360*/  FADD R5, R6, R5 ;  /* 0x0000000506057221 */ /* 0x001fca0000000000 */
[----:B------:R-:W0:Y:S02]  /*0370*/  SHFL.DOWN PT, R16, R5, 0x1, 0x1f ;  /* 0x08201f0005107f89 */ /* 0x000e2400000e0000 */
[----:B0-----:R-:W-:-:S05]  /*0380*/  FADD R16, R5, R16 ;  /* 0x0000001005107221 */ /* 0x001fca0000000000 */
[----:B------:R0:W-:Y:S01]  /*0390*/  @!P0 STS [R7], R16 ;  /* 0x0000001007008388 */ /* 0x0001e20000000800 */
[----:B------:R-:W-:Y:S06]  /*03a0*/  BAR.SYNC.DEFER_BLOCKING 0x0 ;  /* 0x0000000000007b1d */ /* 0x000fec0000010000 */
[----:B------:R-:W-:Y:S05]  /*03b0*/  @P1 EXIT ;  /* 0x000000000000194d */ /* 0x000fea0003800000 */
[----:B------:R-:W-:-:S13]  /*03c0*/  ISETP.GE.U32.AND P0, PT, R0, 0x40, PT ;  /* 0x000000400000780c */ /* 0x000fda0003f06070 */
[----:B------:R-:W-:Y:S05]  /*03d0*/  @!P0 BRA `(.L_x_3) ;  /* 0x0000000400848947 */ /* 0x000fea0003800000 */
[C---:B------:R-:W-:Y:S01]  /*03e0*/  LEA.HI R2, R0.reuse, 0xfffffffe, RZ, 0x1b ;  /* 0xfffffffe00027811 */ /* 0x040fe200078fd8ff */
[----:B------:R-:W-:Y:S01]  /*03f0*/  UMOV UR4, 0x1 ;  /* 0x0000000100047882 */ /* 0x000fe20000000000 */
[----:B------:R-:W-:Y:S02]  /*0400*/  LEA.HI R0, R0, 0xffffffff, RZ, 0x1b ;  /* 0xffffffff00007811 */ /* 0x000fe400078fd8ff */
[----:B------:R-:W-:Y:S02]  /*0410*/  ISETP.GE.U32.AND P0, PT, R2, 0xf, PT ;  /* 0x0000000f0200780c */ /* 0x000fe40003f06070 */
[----:B------:R-:W-:-:S11]  /*0420*/  LOP3.LUT R3, R0, 0xf, RZ, 0xc0, !PT ;  /* 0x0000000f00037812 */ /* 0x000fd600078ec0ff */
[----:B------:R-:W-:Y:S05]  /*0430*/  @!P0 BRA `(.L_x_4) ;  /* 0x0000000000888947 */ /* 0x000fea0003800000 */
[----:B------:R-:W1:Y:S01]  /*0440*/  S2UR UR5, SR_CgaCtaId ;  /* 0x00000000000579c3 */ /* 0x000e620000008800 */
[----:B------:R-:W-:Y:S01]  /*0450*/  LOP3.LUT R2, R0, 0xfffffff0, RZ, 0xc0, !PT ;  /* 0xfffffff000027812 */ /* 0x000fe200078ec0ff */
[----:B------:R-:W-:-:S04]  /*0460*/  UMOV UR4, 0x400 ;  /* 0x0000040000047882 */ /* 0x000fc80000000000 */
[----:B------:R-:W-:Y:S01]  /*0470*/  IMAD.MOV R2, RZ, RZ, -R2 ;  /* 0x000000ffff027224 */ /* 0x000fe200078e0a02 */
[----:B-1----:R-:W-:-:S03]  /*0480*/  ULEA UR5, UR5, UR4, 0x18 ;  /* 0x0000000405057291 */ /* 0x002fc6000f8ec0ff */
[----:B------:R-:W-:Y:S01]  /*0490*/  UMOV UR4, URZ ;  /* 0x000000ff00047c82 */ /* 0x000fe20008000000 */
[----:B------:R-:W-:-:S12]  /*04a0*/  UIADD3 UR5, UPT, UPT, UR5, 0x20, URZ ;  /* 0x0000002005057890 */ /* 0x000fd8000fffe0ff */
.L_x_5:
[----:B0-----:R-:W0:Y:S01]  /*04b0*/  LDS.128 R4, [UR5+-0x20] ;  /* 0xffffe005ff047984 */ /* 0x001e220008000c00 */
[----:B------:R-:W-:Y:S01]  /*04c0*/  IADD3 R2, PT, PT, R2, 0x10, RZ ;  /* 0x0000001002027810 */ /* 0x000fe20007ffe0ff */
[----:B------:R-:W-:Y:S02]  /*04d0*/  UIADD3 UR4, UPT, UPT, UR4, 0x10, URZ ;  /* 0x0000001004047890 */ /* 0x000fe4000fffe0ff */
[----:B------:R-:W1:Y:S01]  /*04e0*/  LDS.128 R8, [UR5+-0x10] ;  /* 0xfffff005ff087984 */ /* 0x000e620008000c00 */
[----:B------:R-:W-:-:S03]  /*04f0*/  ISETP.NE.AND P0, PT, R2, RZ, PT ;  /* 0x000000ff0200720c */ /* 0x000fc60003f05270 */
[----:B------:R-:W2:Y:S01]  /*0500*/  LDS.128 R12, [UR5] ;  /* 0x00000005ff0c7984 */ /* 0x000ea20008000c00 */
[----:B0-----:R-:W-:-:S03]  /*0510*/  FADD R5, R5, R16 ;  /* 0x0000001005057221 */ /* 0x001fc60000000000 */
[----:B------:R-:W0:Y:S01]  /*0520*/  LDS.128 R16, [UR5+0x10] ;  /* 0x00001005ff107984 */ /* 0x000e220008000c00 */
[----:B------:R-:W-:-:S03]  /*0530*/  FADD R6, R5, R6 ;  /* 0x0000000605067221 */ /* 0x000fc60000000000 */
[----:B------:R-:W3:Y:S01]  /*0540*/  LDS R5, [UR5+0x20] ;  /* 0x00002005ff057984 */ /* 0x000ee20008000800 */
[----:B------:R-:W-:Y:S01]  /*0550*/  UIADD3 UR5, UPT, UPT, UR5, 0x40, URZ ;  /* 0x0000004005057890 */ /* 0x000fe2000fffe0ff */
[----:B------:R-:W-:-:S04]  /*0560*/  FADD R7, R6, R7 ;  /* 0x0000000706077221 */ /* 0x000fc80000000000 */
[----:B-1----:R-:W-:-:S04]  /*0570*/  FADD R8, R7, R8 ;  /* 0x0000000807087221 */ /* 0x002fc80000000000 */
[----:B------:R-:W-:-:S04]  /*0580*/  FADD R9, R8, R9 ;  /* 0x0000000908097221 */ /* 0x000fc80000000000 */
[----:B------:R-:W-:-:S04]  /*0590*/  FADD R10, R9, R10 ;  /* 0x0000000a090a7221 */ /* 0x000fc80000000000 */
[----:B------:R-:W-:-:S04]  /*05a0*/  FADD R11, R10, R11 ;  /* 0x0000000b0a0b7221 */ /* 0x000fc80000000000 */
[----:B--2---:R-:W-:-:S04]  /*05b0*/  FADD R12, R11, R12 ;  /* 0x0000000c0b0c7221 */ /* 0x004fc80000000000 */
[----:B------:R-:W-:-:S04]  /*05c0*/  FADD R13, R12, R13 ;  /* 0x0000000d0c0d7221 */ /* 0x000fc80000000000 */
[----:B------:R-:W-:-:S04]  /*05d0*/  FADD R14, R13, R14 ;  /* 0x0000000e0d0e7221 */ /* 0x000fc80000000000 */
[----:B------:R-:W-:-:S04]  /*05e0*/  FADD R15, R14, R15 ;  /* 0x0000000f0e0f7221 */ /* 0x000fc80000000000 */
[----:B0-----:R-:W-:-:S04]  /*05f0*/  FADD R16, R15, R16 ;  /* 0x000000100f107221 */ /* 0x001fc80000000000 */
[----:B------:R-:W-:-:S04]  /*0600*/  FADD R17, R16, R17 ;  /* 0x0000001110117221 */ /* 0x000fc80000000000 */
[----:B------:R-:W-:-:S04]  /*0610*/  FADD R18, R17, R18 ;  /* 0x0000001211127221 */ /* 0x000fc80000000000 */
[----:B------:R-:W-:-:S04]  /*0620*/  FADD R18, R18, R19 ;  /* 0x0000001312127221 */ /* 0x000fc80000000000 */
[----:B---3--:R-:W-:Y:S01]  /*0630*/  FADD R16, R18, R5 ;  /* 0x0000000512107221 */ /* 0x008fe20000000000 */
[----:B------:R-:W-:Y:S06]  /*0640*/  @P0 BRA `(.L_x_5) ;  /* 0xfffffffc00980947 */ /* 0x000fec000383ffff */
[----:B------:R-:W-:-:S12]  /*0650*/  UIADD3 UR4, UPT, UPT, UR4, 0x1, URZ ;  /* 0x0000000104047890 */ /* 0x000fd8000fffe0ff */
.L_x_4:
[----:B------:R-:W-:-:S13]  /*0660*/  ISETP.NE.AND P0, PT, R3, RZ, PT ;  /* 0x000000ff0300720c */ /* 0x000fda0003f05270 */
[----:B------:R-:W-:Y:S05]  /*0670*/  @!P0 BRA `(.L_x_3) ;  /* 0x0000000000dc8947 */ /* 0x000fea0003800000 */
[----:B------:R-:W-:Y:S02]  /*0680*/  ISETP.GE.U32.AND P0, PT, R3, 0x8, PT ;  /* 0x000000080300780c */ /* 0x000fe40003f06070 */
[----:B------:R-:W-:-:S04]  /*0690*/  LOP3.LUT R4, R0, 0x7, RZ, 0xc0, !PT ;  /* 0x0000000700047812 */ /* 0x000fc800078ec0ff */
[----:B------:R-:W-:-:S07]  /*06a0*/  ISETP.NE.AND P1, PT, R4, RZ, PT ;  /* 0x000000ff0400720c */ /* 0x000fce0003f25270 */
[----:B------:R-:W-:Y:S06]  /*06b0*/  @!P0 BRA `(.L_x_6) ;  /* 0x0000000000548947 */ /* 0x000fec0003800000 */
[----:B------:R-:W1:Y:S01]  /*06c0*/  S2UR UR6, SR_CgaCtaId ;  /* 0x00000000000679c3 */ /* 0x000e620000008800 */
[----:B------:R-:W-:Y:S02]  /*06d0*/  UMOV UR5, 0x400 ;  /* 0x0000040000057882 */ /* 0x000fe40000000000 */
[----:B-1----:R-:W-:-:S04]  /*06e0*/  ULEA UR5, UR6, UR5, 0x18 ;  /* 0x0000000506057291 */ /* 0x002fc8000f8ec0ff */
[----:B------:R-:W-:Y:S02]  /*06f0*/  ULEA UR5, UR4, UR5, 0x2 ;  /* 0x0000000504057291 */ /* 0x000fe4000f8e10ff */
[----:B------:R-:W-:-:S07]  /*0700*/  UIADD3 UR4, UPT, UPT, UR4, 0x8, URZ ;  /* 0x0000000804047890 */ /* 0x000fce000fffe0ff */
[----:B------:R-:W1:Y:S04]  /*0710*/  LDS R3, [UR5] ;  /* 0x00000005ff037984 */ /* 0x000e680008000800 */
[----:B------:R-:W2:Y:S04]  /*0720*/  LDS R2, [UR5+0x4] ;  /* 0x00000405ff027984 */ /* 0x000ea80008000800 */
[----:B------:R-:W3:Y:S04]  /*0730*/  LDS R5, [UR5+0x8] ;  /* 0x00000805ff057984 */ /* 0x000ee80008000800 */
[----:B0-----:R-:W0:Y:S04]  /*0740*/  LDS R7, [UR5+0xc] ;  /* 0x00000c05ff077984 */ /* 0x001e280008000800 */
[----:B------:R-:W4:Y:S04]  /*0750*/  LDS R9, [UR5+0x10] ;  /* 0x00001005ff097984 */ /* 0x000f280008000800 */
[----:B------:R-:W5:Y:S04]  /*0760*/  LDS R11, [UR5+0x14] ;  /* 0x00001405ff0b7984 */ /* 0x000f680008000800 */
[----:B------:R-:W5:Y:S04]  /*0770*/  LDS R13, [UR5+0x18] ;  /* 0x00001805ff0d7984 */ /* 0x000f680008000800 */
[----:B------:R-:W5:Y:S01]  /*0780*/  LDS R15, [UR5+0x1c] ;  /* 0x00001c05ff0f7984 */ /* 0x000f620008000800 */
[----:B-1----:R-:W-:-:S04]  /*0790*/  FADD R3, R16, R3 ;  /* 0x0000000310037221 */ /* 0x002fc80000000000 */
[----:B--2---:R-:W-:-:S04]  /*07a0*/  FADD R2, R3, R2 ;  /* 0x0000000203027221 */ /* 0x004fc80000000000 */
[----:B---3--:R-:W-:-:S04]  /*07b0*/  FADD R2, R2, R5 ;  /* 0x0000000502027221 */ /* 0x008fc80000000000 */
[----:B0-----:R-:W-:-:S04]  /*07c0*/  FADD R2, R2, R7 ;  /* 0x0000000702027221 */ /* 0x001fc80000000000 */
[----:B----4-:R-:W-:-:S04]  /*07d0*/  FADD R2, R2, R9 ;  /* 0x0000000902027221 */ /* 0x010fc80000000000 */
[----:B-----5:R-:W-:-:S04]  /*07e0*/  FADD R2, R2, R11 ;  /* 0x0000000b02027221 */ /* 0x020fc80000000000 */
[----:B------:R-:W-:-:S04]  /*07f0*/  FADD R2, R2, R13 ;  /* 0x0000000d02027221 */ /* 0x000fc80000000000 */
[----:B------:R-:W-:-:S07]  /*0800*/  FADD R16, R2, R15 ;  /* 0x0000000f02107221 */ /* 0x000fce0000000000 */
.L_x_6:
        /* <DEDUP_REMOVED lines=13> */
[----:B0-----:R-:W0:Y:S01]  /*08e0*/  LDS R7, [UR5+0xc] ;  /* 0x00000c05ff077984 */ /* 0x001e220008000800 */
[----:B-1----:R-:W-:-:S04]  /*08f0*/  FADD R3, R16, R3 ;  /* 0x0000000310037221 */ /* 0x002fc80000000000 */
[----:B--2---:R-:W-:-:S04]  /*0900*/  FADD R2, R3, R2 ;  /* 0x0000000203027221 */ /* 0x004fc80000000000 */
[----:B---3--:R-:W-:-:S04]  /*0910*/  FADD R2, R2, R5 ;  /* 0x0000000502027221 */ /* 0x008fc80000000000 */
[----:B0-----:R-:W-:-:S07]  /*0920*/  FADD R16, R2, R7 ;  /* 0x0000000702107221 */ /* 0x001fce0000000000 */
.L_x_7:
[----:B------:R-:W-:Y:S05]  /*0930*/  @!P1 BRA `(.L_x_3) ;  /* 0x00000000002c9947 */ /* 0x000fea0003800000 */
[----:B------:R-:W1:Y:S01]  /*0940*/  S2UR UR6, SR_CgaCtaId ;  /* 0x00000000000679c3 */ /* 0x000e620000008800 */
[----:B------:R-:W-:Y:S01]  /*0950*/  UMOV UR5, 0x400 ;  /* 0x0000040000057882 */ /* 0x000fe20000000000 */
[----:B------:R-:W-:Y:S01]  /*0960*/  IADD3 R0, PT, PT, -R0, RZ, RZ ;  /* 0x000000ff00007210 */ /* 0x000fe20007ffe1ff */
[----:B-1----:R-:W-:-:S04]  /*0970*/  ULEA UR5, UR6, UR5, 0x18 ;  /* 0x0000000506057291 */ /* 0x002fc8000f8ec0ff */
[----:B------:R-:W-:-:S12]  /*0980*/  ULEA UR4, UR4, UR5, 0x2 ;  /* 0x0000000504047291 */ /* 0x000fd8000f8e10ff */
.L_x_8:
[----:B------:R-:W0:Y:S01]  /*0990*/  LDS R3, [UR4] ;  /* 0x00000004ff037984 */ /* 0x000e220008000800 */
[----:B------:R-:W-:Y:S01]  /*09a0*/  IADD3 R0, PT, PT, R0, 0x1, RZ ;  /* 0x0000000100007810 */ /* 0x000fe20007ffe0ff */
[----:B------:R-:W-:-:S03]  /*09b0*/  UIADD3 UR4, UPT, UPT, UR4, 0x4, URZ ;  /* 0x0000000404047890 */ /* 0x000fc6000fffe0ff */
[----:B------:R-:W-:Y:S01]  /*09c0*/  ISETP.NE.AND P0, PT, R0, RZ, PT ;  /* 0x000000ff0000720c */ /* 0x000fe20003f05270 */
[----:B0-----:R-:W-:-:S12]  /*09d0*/  FADD R16, R3, R16 ;  /* 0x0000001003107221 */ /* 0x001fd80000000000 */
[----:B------:R-:W-:Y:S05]  /*09e0*/  @P0 BRA `(.L_x_8) ;  /* 0xfffffffc00e80947 */ /* 0x000fea000383ffff */
.L_x_3:
[----:B------:R-:W1:Y:S02]  /*09f0*/  LDC.64 R2, c[0x0][0x388] ;  /* 0x0000e200ff027b82 */ /* 0x000e640000000a00 */
[----:B-1----:R-:W-:Y:S01]  /*0a00*/  REDG.E.ADD.F32.FTZ.RN.STRONG.GPU desc[UR8][R2.64], R16 ;  /* 0x00000010020079a6 */ /* 0x002fe2000c12f308 */
[----:B------:R-:W-:Y:S05]  /*0a10*/  EXIT ;  /* 0x000000000000794d */ /* 0x000fea0003800000 */
.L_x_9:
[----:B------:R-:W-:-:S00]  /*0a20*/  BRA `(.L_x_9) ;  /* 0xfffffffc00fc7947 */ /* 0x000fc0000383ffff */
[----:B------:R-:W-:-:S00]  /*0a30*/  NOP ;  /* 0x0000000000007918 */ /* 0x000fc00000000000 */
        /* <DEDUP_REMOVED lines=12> */
.L_x_10:


//--------------------- .nv.shared._Z13reduce_kernelIfLi4ELi4EEvPT_S1_m --------------------------
	.section	.nv.shared._Z13reduce_kernelIfLi4ELi4EEvPT_S1_m,"aw",@nobits
	.sectionflags	@""
	.align	4
.nv.shared._Z13reduce_kernelIfLi4ELi4EEvPT_S1_m:
	.zero		1152


//--------------------- .nv.shared.reserved.0     --------------------------
	.section	.nv.shared.reserved.0,"aw",@nobits
	.weak		__nv_reservedSMEM_offset_0_alias
	.size		__nv_reservedSMEM_offset_0_alias, 0, 64
	.other		__nv_reservedSMEM_offset_0_alias,@"STO_CUDA_RESERVED_SHARED STV_DEFAULT"
__nv_reservedSMEM_offset_0_alias:
	.zero		0
	.zero		64


//--------------------- .nv.constant0._Z13reduce_kernelIfLi4ELi4EEvPT_S1_m --------------------------
	.section	.nv.constant0._Z13reduce_kernelIfLi4ELi4EEvPT_S1_m,"a",@progbits
	.sectionflags	@""
	.align	4
.nv.constant0._Z13reduce_kernelIfLi4ELi4EEvPT_S1_m:
	.zero		920


//--------------------- SYMBOLS --------------------------

	.type		.nv.reservedSmem.offset0,@object
	.size		.nv.reservedSmem.offset0,0x4
	.type		.nv.reservedSmem.cap,@object
	.size		.nv.reservedSmem.cap,0x4
